//
// Generated by NVIDIA NVVM Compiler
//
// Compiler Build ID: CL-36424714
// Cuda compilation tools, release 13.0, V13.0.88
// Based on NVVM 20.0.0
//

.version 9.0
.target sm_100
.address_size 64

	// .globl	_Z10reduce_oneILj512EEvPdS0_jj
.extern .shared .align 16 .b8 sdata[];

.visible .entry _Z10reduce_oneILj512EEvPdS0_jj(
	.param .u64 .ptr .align 1 _Z10reduce_oneILj512EEvPdS0_jj_param_0,
	.param .u64 .ptr .align 1 _Z10reduce_oneILj512EEvPdS0_jj_param_1,
	.param .u32 _Z10reduce_oneILj512EEvPdS0_jj_param_2,
	.param .u32 _Z10reduce_oneILj512EEvPdS0_jj_param_3
)
{
	.reg .pred 	%p<19>;
	.reg .b32 	%r<30>;
	.reg .b64 	%rd<9>;
	.reg .b64 	%fd<30>;

	ld.param.u64 	%rd2, [_Z10reduce_oneILj512EEvPdS0_jj_param_0];
	ld.param.u64 	%rd1, [_Z10reduce_oneILj512EEvPdS0_jj_param_1];
	ld.param.u32 	%r5, [_Z10reduce_oneILj512EEvPdS0_jj_param_2];
	ld.param.u32 	%r6, [_Z10reduce_oneILj512EEvPdS0_jj_param_3];
	cvta.to.global.u64 	%rd3, %rd2;
	mov.u32 	%r7, %tid.x;
	mov.u32 	%r8, %ctaid.x;
	mov.u32 	%r9, %ntid.x;
	mad.lo.s32 	%r10, %r8, %r9, %r7;
	div.u32 	%r2, %r8, %r6;
	mul.lo.s32 	%r11, %r6, %r9;
	sub.s32 	%r12, %r5, %r11;
	mad.lo.s32 	%r13, %r2, %r12, %r10;
	mad.lo.s32 	%r14, %r6, %r2, %r6;
	add.s32 	%r15, %r14, -1;
	sub.s32 	%r16, %r9, %r11;
	add.s32 	%r17, %r16, %r5;
	setp.lt.u32 	%p1, %r8, %r15;
	selp.b32 	%r18, %r9, %r17, %p1;
	mul.wide.u32 	%rd4, %r13, 8;
	add.s64 	%rd5, %rd3, %rd4;
	ld.global.f64 	%fd1, [%rd5];
	shl.b32 	%r19, %r7, 3;
	mov.u32 	%r20, sdata;
	add.s32 	%r4, %r20, %r19;
	st.shared.f64 	[%r4], %fd1;
	bar.sync 	0;
	setp.gt.u32 	%p2, %r7, 255;
	add.s32 	%r21, %r7, 256;
	setp.ge.u32 	%p3, %r21, %r18;
	or.pred  	%p4, %p2, %p3;
	@%p4 bra 	$L__BB0_2;
	ld.shared.f64 	%fd2, [%r4+2048];
	ld.shared.f64 	%fd3, [%r4];
	add.f64 	%fd4, %fd2, %fd3;
	st.shared.f64 	[%r4], %fd4;
$L__BB0_2:
	bar.sync 	0;
	setp.gt.u32 	%p5, %r7, 127;
	add.s32 	%r22, %r7, 128;
	setp.ge.u32 	%p6, %r22, %r18;
	or.pred  	%p7, %p5, %p6;
	@%p7 bra 	$L__BB0_4;
	ld.shared.f64 	%fd5, [%r4+1024];
	ld.shared.f64 	%fd6, [%r4];
	add.f64 	%fd7, %fd5, %fd6;
	st.shared.f64 	[%r4], %fd7;
$L__BB0_4:
	bar.sync 	0;
	setp.gt.u32 	%p8, %r7, 63;
	add.s32 	%r23, %r7, 64;
	setp.ge.u32 	%p9, %r23, %r18;
	or.pred  	%p10, %p8, %p9;
	@%p10 bra 	$L__BB0_6;
	ld.shared.f64 	%fd8, [%r4+512];
	ld.shared.f64 	%fd9, [%r4];
	add.f64 	%fd10, %fd8, %fd9;
	st.shared.f64 	[%r4], %fd10;
$L__BB0_6:
	bar.sync 	0;
	setp.gt.u32 	%p11, %r7, 31;
	@%p11 bra 	$L__BB0_21;
	add.s32 	%r24, %r7, 32;
	setp.ge.s32 	%p12, %r24, %r18;
	@%p12 bra 	$L__BB0_9;
	ld.volatile.shared.f64 	%fd11, [%r4+256];
	ld.volatile.shared.f64 	%fd12, [%r4];
	add.f64 	%fd13, %fd11, %fd12;
	st.volatile.shared.f64 	[%r4], %fd13;
$L__BB0_9:
	add.s32 	%r25, %r7, 16;
	setp.ge.s32 	%p13, %r25, %r18;
	@%p13 bra 	$L__BB0_11;
	ld.volatile.shared.f64 	%fd14, [%r4+128];
	ld.volatile.shared.f64 	%fd15, [%r4];
	add.f64 	%fd16, %fd14, %fd15;
	st.volatile.shared.f64 	[%r4], %fd16;
$L__BB0_11:
	add.s32 	%r26, %r7, 8;
	setp.ge.s32 	%p14, %r26, %r18;
	@%p14 bra 	$L__BB0_13;
	ld.volatile.shared.f64 	%fd17, [%r4+64];
	ld.volatile.shared.f64 	%fd18, [%r4];
	add.f64 	%fd19, %fd17, %fd18;
	st.volatile.shared.f64 	[%r4], %fd19;
$L__BB0_13:
	add.s32 	%r27, %r7, 4;
	setp.ge.s32 	%p15, %r27, %r18;
	@%p15 bra 	$L__BB0_15;
	ld.volatile.shared.f64 	%fd20, [%r4+32];
	ld.volatile.shared.f64 	%fd21, [%r4];
	add.f64 	%fd22, %fd20, %fd21;
	st.volatile.shared.f64 	[%r4], %fd22;
$L__BB0_15:
	add.s32 	%r28, %r7, 2;
	setp.ge.s32 	%p16, %r28, %r18;
	@%p16 bra 	$L__BB0_17;
	ld.volatile.shared.f64 	%fd23, [%r4+16];
	ld.volatile.shared.f64 	%fd24, [%r4];
	add.f64 	%fd25, %fd23, %fd24;
	st.volatile.shared.f64 	[%r4], %fd25;
$L__BB0_17:
	add.s32 	%r29, %r7, 1;
	setp.ge.s32 	%p17, %r29, %r18;
	@%p17 bra 	$L__BB0_19;
	ld.volatile.shared.f64 	%fd26, [%r4+8];
	ld.volatile.shared.f64 	%fd27, [%r4];
	add.f64 	%fd28, %fd26, %fd27;
	st.volatile.shared.f64 	[%r4], %fd28;
$L__BB0_19:
	setp.ne.s32 	%p18, %r7, 0;
	@%p18 bra 	$L__BB0_21;
	ld.shared.f64 	%fd29, [sdata];
	cvta.to.global.u64 	%rd6, %rd1;
	mul.wide.u32 	%rd7, %r2, 8;
	add.s64 	%rd8, %rd6, %rd7;
	st.global.f64 	[%rd8], %fd29;
$L__BB0_21:
	ret;

}
	// .globl	_Z15reduce_many_oldILj512EEvPdS0_jjj
.visible .entry _Z15reduce_many_oldILj512EEvPdS0_jjj(
	.param .u64 .ptr .align 1 _Z15reduce_many_oldILj512EEvPdS0_jjj_param_0,
	.param .u64 .ptr .align 1 _Z15reduce_many_oldILj512EEvPdS0_jjj_param_1,
	.param .u32 _Z15reduce_many_oldILj512EEvPdS0_jjj_param_2,
	.param .u32 _Z15reduce_many_oldILj512EEvPdS0_jjj_param_3,
	.param .u32 _Z15reduce_many_oldILj512EEvPdS0_jjj_param_4
)
{
	.reg .pred 	%p<20>;
	.reg .b32 	%r<40>;
	.reg .b64 	%rd<13>;
	.reg .b64 	%fd<35>;

	ld.param.u64 	%rd3, [_Z15reduce_many_oldILj512EEvPdS0_jjj_param_0];
	ld.param.u64 	%rd2, [_Z15reduce_many_oldILj512EEvPdS0_jjj_param_1];
	ld.param.u32 	%r7, [_Z15reduce_many_oldILj512EEvPdS0_jjj_param_2];
	ld.param.u32 	%r8, [_Z15reduce_many_oldILj512EEvPdS0_jjj_param_3];
	ld.param.u32 	%r9, [_Z15reduce_many_oldILj512EEvPdS0_jjj_param_4];
	cvta.to.global.u64 	%rd1, %rd3;
	mov.u32 	%r1, %tid.x;
	mov.u32 	%r2, %ctaid.x;
	div.u32 	%r10, %r2, %r8;
	mul.lo.s32 	%r11, %r10, %r8;
	sub.s32 	%r12, %r2, %r11;
	mul.lo.s32 	%r13, %r10, %r9;
	shl.b32 	%r14, %r12, 1;
	add.s32 	%r15, %r14, %r13;
	mov.u32 	%r3, %ntid.x;
	mul.lo.s32 	%r16, %r9, %r3;
	sub.s32 	%r17, %r7, %r16;
	mad.lo.s32 	%r18, %r10, %r17, %r1;
	mad.lo.s32 	%r4, %r15, %r3, %r18;
	add.s32 	%r19, %r13, %r9;
	add.s32 	%r20, %r19, -1;
	sub.s32 	%r21, %r3, %r16;
	add.s32 	%r22, %r21, %r7;
	setp.lt.u32 	%p1, %r15, %r20;
	selp.b32 	%r5, %r3, %r22, %p1;
	add.s32 	%r23, %r3, %r1;
	mad.lo.s32 	%r24, %r14, %r3, %r23;
	setp.ge.u32 	%p2, %r24, %r7;
	@%p2 bra 	$L__BB1_2;
	mul.wide.u32 	%rd6, %r4, 8;
	add.s64 	%rd7, %rd1, %rd6;
	ld.global.f64 	%fd4, [%rd7];
	add.s32 	%r25, %r4, %r3;
	mul.wide.u32 	%rd8, %r25, 8;
	add.s64 	%rd9, %rd1, %rd8;
	ld.global.f64 	%fd5, [%rd9];
	add.f64 	%fd34, %fd4, %fd5;
	bra.uni 	$L__BB1_3;
$L__BB1_2:
	mul.wide.u32 	%rd4, %r4, 8;
	add.s64 	%rd5, %rd1, %rd4;
	ld.global.f64 	%fd34, [%rd5];
$L__BB1_3:
	shl.b32 	%r27, %r1, 3;
	mov.u32 	%r28, sdata;
	add.s32 	%r6, %r28, %r27;
	st.shared.f64 	[%r6], %fd34;
	bar.sync 	0;
	setp.gt.u32 	%p3, %r1, 255;
	add.s32 	%r29, %r1, 256;
	setp.ge.u32 	%p4, %r29, %r5;
	or.pred  	%p5, %p3, %p4;
	@%p5 bra 	$L__BB1_5;
	ld.shared.f64 	%fd6, [%r6+2048];
	ld.shared.f64 	%fd7, [%r6];
	add.f64 	%fd8, %fd6, %fd7;
	st.shared.f64 	[%r6], %fd8;
$L__BB1_5:
	bar.sync 	0;
	setp.gt.u32 	%p6, %r1, 127;
	add.s32 	%r31, %r1, 128;
	setp.ge.u32 	%p7, %r31, %r5;
	or.pred  	%p8, %p6, %p7;
	@%p8 bra 	$L__BB1_7;
	ld.shared.f64 	%fd9, [%r6+1024];
	ld.shared.f64 	%fd10, [%r6];
	add.f64 	%fd11, %fd9, %fd10;
	st.shared.f64 	[%r6], %fd11;
$L__BB1_7:
	bar.sync 	0;
	setp.gt.u32 	%p9, %r1, 63;
	add.s32 	%r33, %r1, 64;
	setp.ge.u32 	%p10, %r33, %r5;
	or.pred  	%p11, %p9, %p10;
	@%p11 bra 	$L__BB1_9;
	ld.shared.f64 	%fd12, [%r6+512];
	ld.shared.f64 	%fd13, [%r6];
	add.f64 	%fd14, %fd12, %fd13;
	st.shared.f64 	[%r6], %fd14;
$L__BB1_9:
	bar.sync 	0;
	setp.gt.u32 	%p12, %r1, 31;
	@%p12 bra 	$L__BB1_24;
	add.s32 	%r34, %r1, 32;
	setp.ge.s32 	%p13, %r34, %r5;
	@%p13 bra 	$L__BB1_12;
	ld.volatile.shared.f64 	%fd15, [%r6+256];
	ld.volatile.shared.f64 	%fd16, [%r6];
	add.f64 	%fd17, %fd15, %fd16;
	st.volatile.shared.f64 	[%r6], %fd17;
$L__BB1_12:
	add.s32 	%r35, %r1, 16;
	setp.ge.s32 	%p14, %r35, %r5;
	@%p14 bra 	$L__BB1_14;
	ld.volatile.shared.f64 	%fd18, [%r6+128];
	ld.volatile.shared.f64 	%fd19, [%r6];
	add.f64 	%fd20, %fd18, %fd19;
	st.volatile.shared.f64 	[%r6], %fd20;
$L__BB1_14:
	add.s32 	%r36, %r1, 8;
	setp.ge.s32 	%p15, %r36, %r5;
	@%p15 bra 	$L__BB1_16;
	ld.volatile.shared.f64 	%fd21, [%r6+64];
	ld.volatile.shared.f64 	%fd22, [%r6];
	add.f64 	%fd23, %fd21, %fd22;
	st.volatile.shared.f64 	[%r6], %fd23;
$L__BB1_16:
	add.s32 	%r37, %r1, 4;
	setp.ge.s32 	%p16, %r37, %r5;
	@%p16 bra 	$L__BB1_18;
	ld.volatile.shared.f64 	%fd24, [%r6+32];
	ld.volatile.shared.f64 	%fd25, [%r6];
	add.f64 	%fd26, %fd24, %fd25;
	st.volatile.shared.f64 	[%r6], %fd26;
$L__BB1_18:
	add.s32 	%r38, %r1, 2;
	setp.ge.s32 	%p17, %r38, %r5;
	@%p17 bra 	$L__BB1_20;
	ld.volatile.shared.f64 	%fd27, [%r6+16];
	ld.volatile.shared.f64 	%fd28, [%r6];
	add.f64 	%fd29, %fd27, %fd28;
	st.volatile.shared.f64 	[%r6], %fd29;
$L__BB1_20:
	add.s32 	%r39, %r1, 1;
	setp.ge.s32 	%p18, %r39, %r5;
	@%p18 bra 	$L__BB1_22;
	ld.volatile.shared.f64 	%fd30, [%r6+8];
	ld.volatile.shared.f64 	%fd31, [%r6];
	add.f64 	%fd32, %fd30, %fd31;
	st.volatile.shared.f64 	[%r6], %fd32;
$L__BB1_22:
	setp.ne.s32 	%p19, %r1, 0;
	@%p19 bra 	$L__BB1_24;
	ld.shared.f64 	%fd33, [sdata];
	cvta.to.global.u64 	%rd10, %rd2;
	mul.wide.u32 	%rd11, %r2, 8;
	add.s64 	%rd12, %rd10, %rd11;
	st.global.f64 	[%rd12], %fd33;
$L__BB1_24:
	ret;

}


// ===== COMPILED SASS (sm_100) =====

	.target	sm_100

	.elftype	@"ET_EXEC"


//--------------------- .note.nv.tkinfo           --------------------------
	.section	.note.nv.tkinfo,"",@"SHT_NOTE"
	.sectionflags	@"SHF_NOTE_NV_TKINFO"
	.tkinfo
        /*0018*/ 	.word	0x00000002
        /*0030*/ 	.string	""
        /*0030*/ 	.string	"ptxas"
        /*0030*/ 	.string	"Cuda compilation tools, release 13.0, V13.0.88"
        /*0030*/ 	.string	"Build cuda_13.0.r13.0/compiler.36424714_0"
        /*0030*/ 	.string	"-arch sm_100 -m 64 "



//--------------------- .note.nv.cuinfo           --------------------------
	.section	.note.nv.cuinfo,"",@"SHT_NOTE"
	.sectionflags	@"SHF_NOTE_NV_CUINFO"
        /*0018*/ 	.short	0x0002
        /*001a*/ 	.short	0x0064
        /*001c*/ 	.short	0x0082
	.zero		2


//--------------------- .nv.info                  --------------------------
	.section	.nv.info,"",@"SHT_CUDA_INFO"
	.align	4


	//----- nvinfo : EIATTR_REGCOUNT
	.align		4
        /*0000*/ 	.byte	0x04, 0x2f
        /*0002*/ 	.short	(.L_1 - .L_0)
	.align		4
.L_0:
        /*0004*/ 	.word	index@(_Z10reduce_oneILj512EEvPdS0_jj)
        /*0008*/ 	.word	0x00000011


	//----- nvinfo : EIATTR_FRAME_SIZE
	.align		4
.L_1:
        /*000c*/ 	.byte	0x04, 0x11
        /*000e*/ 	.short	(.L_3 - .L_2)
	.align		4
.L_2:
        /*0010*/ 	.word	index@(_Z10reduce_oneILj512EEvPdS0_jj)
        /*0014*/ 	.word	0x00000000


	//----- nvinfo : EIATTR_REGCOUNT
	.align		4
.L_3:
        /*0018*/ 	.byte	0x04, 0x2f
        /*001a*/ 	.short	(.L_5 - .L_4)
	.align		4
.L_4:
        /*001c*/ 	.word	index@(_Z15reduce_many_oldILj512EEvPdS0_jjj)
        /*0020*/ 	.word	0x00000011


	//----- nvinfo : EIATTR_FRAME_SIZE
	.align		4
.L_5:
        /*0024*/ 	.byte	0x04, 0x11
        /*0026*/ 	.short	(.L_7 - .L_6)
	.align		4
.L_6:
        /*0028*/ 	.word	index@(_Z15reduce_many_oldILj512EEvPdS0_jjj)
        /*002c*/ 	.word	0x00000000


	//----- nvinfo : EIATTR_MIN_STACK_SIZE
	.align		4
.L_7:
        /*0030*/ 	.byte	0x04, 0x12
        /*0032*/ 	.short	(.L_9 - .L_8)
	.align		4
.L_8:
        /*0034*/ 	.word	index@(_Z15reduce_many_oldILj512EEvPdS0_jjj)
        /*0038*/ 	.word	0x00000000


	//----- nvinfo : EIATTR_MIN_STACK_SIZE
	.align		4
.L_9:
        /*003c*/ 	.byte	0x04, 0x12
        /*003e*/ 	.short	(.L_11 - .L_10)
	.align		4
.L_10:
        /*0040*/ 	.word	index@(_Z10reduce_oneILj512EEvPdS0_jj)
        /*0044*/ 	.word	0x00000000
.L_11:


//--------------------- .nv.compat                --------------------------
	.section	.nv.compat,"",@"SHT_CUDA_COMPAT_INFO"
	.align	4
        /*0000*/ 	.byte	0x02, 0x09, 0x00, 0x00, 0x02, 0x02, 0x01, 0x00, 0x02, 0x05, 0x05, 0x00, 0x03, 0x07, 0x01, 0x01
        /*0010*/ 	.byte	0x02, 0x03, 0x00, 0x00, 0x02, 0x06, 0x01, 0x00, 0x04, 0x0b, 0x08, 0x00, 0x01, 0x00, 0x00, 0x00
        /*0020*/ 	.byte	0x00, 0x00, 0x00, 0x00


//--------------------- .nv.info._Z15reduce_many_oldILj512EEvPdS0_jjj --------------------------
	.section	.nv.info._Z15reduce_many_oldILj512EEvPdS0_jjj,"",@"SHT_CUDA_INFO"
	.sectionflags	@""
	.align	4


	//----- nvinfo : EIATTR_CUDA_API_VERSION
	.align		4
        /*0000*/ 	.byte	0x04, 0x37
        /*0002*/ 	.short	(.L_13 - .L_12)
.L_12:
        /*0004*/ 	.word	0x00000082


	//----- nvinfo : EIATTR_KPARAM_INFO
	.align		4
.L_13:
        /*0008*/ 	.byte	0x04, 0x17
        /*000a*/ 	.short	(.L_15 - .L_14)
.L_14:
        /*000c*/ 	.word	0x00000000
        /*0010*/ 	.short	0x0004
        /*0012*/ 	.short	0x0018
        /*0014*/ 	.byte	0x00, 0xf0, 0x11, 0x00


	//----- nvinfo : EIATTR_KPARAM_INFO
	.align		4
.L_15:
        /*0018*/ 	.byte	0x04, 0x17
        /*001a*/ 	.short	(.L_17 - .L_16)
.L_16:
        /*001c*/ 	.word	0x00000000
        /*0020*/ 	.short	0x0003
        /*0022*/ 	.short	0x0014
        /*0024*/ 	.byte	0x00, 0xf0, 0x11, 0x00


	//----- nvinfo : EIATTR_KPARAM_INFO
	.align		4
.L_17:
        /*0028*/ 	.byte	0x04, 0x17
        /*002a*/ 	.short	(.L_19 - .L_18)
.L_18:
        /*002c*/ 	.word	0x00000000
        /*0030*/ 	.short	0x0002
        /*0032*/ 	.short	0x0010
        /*0034*/ 	.byte	0x00, 0xf0, 0x11, 0x00


	//----- nvinfo : EIATTR_KPARAM_INFO
	.align		4
.L_19:
        /*0038*/ 	.byte	0x04, 0x17
        /*003a*/ 	.short	(.L_21 - .L_20)
.L_20:
        /*003c*/ 	.word	0x00000000
        /*0040*/ 	.short	0x0001
        /*0042*/ 	.short	0x0008
        /*0044*/ 	.byte	0x00, 0xf5, 0x21, 0x00


	//----- nvinfo : EIATTR_KPARAM_INFO
	.align		4
.L_21:
        /*0048*/ 	.byte	0x04, 0x17
        /*004a*/ 	.short	(.L_23 - .L_22)
.L_22:
        /*004c*/ 	.word	0x00000000
        /*0050*/ 	.short	0x0000
        /*0052*/ 	.short	0x0000
        /*0054*/ 	.byte	0x00, 0xf5, 0x21, 0x00


	//----- nvinfo : EIATTR_SPARSE_MMA_MASK
	.align		4
.L_23:
        /*0058*/ 	.byte	0x03, 0x50
        /*005a*/ 	.short	0x0000


	//----- nvinfo : EIATTR_MAXREG_COUNT
	.align		4
        /*005c*/ 	.byte	0x03, 0x1b
        /*005e*/ 	.short	0x00ff


	//----- nvinfo : EIATTR_NUM_BARRIERS
	.align		4
        /*0060*/ 	.byte	0x02, 0x4c
        /*0062*/ 	.byte	0x01
	.zero		1


	//----- nvinfo : EIATTR_MERCURY_ISA_VERSION
	.align		4
        /*0064*/ 	.byte	0x03, 0x5f
        /*0066*/ 	.short	0x0101


	//----- nvinfo : EIATTR_VRC_CTA_INIT_COUNT
	.align		4
        /*0068*/ 	.byte	0x02, 0x4a
	.zero		1
	.zero		1


	//----- nvinfo : EIATTR_EXIT_INSTR_OFFSETS
	.align		4
        /*006c*/ 	.byte	0x04, 0x1c
        /*006e*/ 	.short	(.L_25 - .L_24)


	//   ....[0]....
.L_24:
        /*0070*/ 	.word	0x00000500


	//   ....[1]....
        /*0074*/ 	.word	0x00000760


	//   ....[2]....
        /*0078*/ 	.word	0x000007b0


	//----- nvinfo : EIATTR_CBANK_PARAM_SIZE
	.align		4
.L_25:
        /*007c*/ 	.byte	0x03, 0x19
        /*007e*/ 	.short	0x001c


	//----- nvinfo : EIATTR_PARAM_CBANK
	.align		4
        /*0080*/ 	.byte	0x04, 0x0a
        /*0082*/ 	.short	(.L_27 - .L_26)
	.align		4
.L_26:
        /*0084*/ 	.word	index@(.nv.constant0._Z15reduce_many_oldILj512EEvPdS0_jjj)
        /*0088*/ 	.short	0x0380
        /*008a*/ 	.short	0x001c


	//----- nvinfo : EIATTR_SW_WAR
	.align		4
.L_27:
        /*008c*/ 	.byte	0x04, 0x36
        /*008e*/ 	.short	(.L_29 - .L_28)
.L_28:
        /*0090*/ 	.word	0x00000008
.L_29:


//--------------------- .nv.info._Z10reduce_oneILj512EEvPdS0_jj --------------------------
	.section	.nv.info._Z10reduce_oneILj512EEvPdS0_jj,"",@"SHT_CUDA_INFO"
	.sectionflags	@""
	.align	4


	//----- nvinfo : EIATTR_CUDA_API_VERSION
	.align		4
        /*0000*/ 	.byte	0x04, 0x37
        /*0002*/ 	.short	(.L_31 - .L_30)
.L_30:
        /*0004*/ 	.word	0x00000082


	//----- nvinfo : EIATTR_KPARAM_INFO
	.align		4
.L_31:
        /*0008*/ 	.byte	0x04, 0x17
        /*000a*/ 	.short	(.L_33 - .L_32)
.L_32:
        /*000c*/ 	.word	0x00000000
        /*0010*/ 	.short	0x0003
        /*0012*/ 	.short	0x0014
        /*0014*/ 	.byte	0x00, 0xf0, 0x11, 0x00


	//----- nvinfo : EIATTR_KPARAM_INFO
	.align		4
.L_33:
        /*0018*/ 	.byte	0x04, 0x17
        /*001a*/ 	.short	(.L_35 - .L_34)
.L_34:
        /*001c*/ 	.word	0x00000000
        /*0020*/ 	.short	0x0002
        /*0022*/ 	.short	0x0010
        /*0024*/ 	.byte	0x00, 0xf0, 0x11, 0x00


	//----- nvinfo : EIATTR_KPARAM_INFO
	.align		4
.L_35:
        /*0028*/ 	.byte	0x04, 0x17
        /*002a*/ 	.short	(.L_37 - .L_36)
.L_36:
        /*002c*/ 	.word	0x00000000
        /*0030*/ 	.short	0x0001
        /*0032*/ 	.short	0x0008
        /*0034*/ 	.byte	0x00, 0xf5, 0x21, 0x00


	//----- nvinfo : EIATTR_KPARAM_INFO
	.align		4
.L_37:
        /*0038*/ 	.byte	0x04, 0x17
        /*003a*/ 	.short	(.L_39 - .L_38)
.L_38:
        /*003c*/ 	.word	0x00000000
        /*0040*/ 	.short	0x0000
        /*0042*/ 	.short	0x0000
        /*0044*/ 	.byte	0x00, 0xf5, 0x21, 0x00


	//----- nvinfo : EIATTR_SPARSE_MMA_MASK
	.align		4
.L_39:
        /*0048*/ 	.byte	0x03, 0x50
        /*004a*/ 	.short	0x0000


	//----- nvinfo : EIATTR_MAXREG_COUNT
	.align		4
        /*004c*/ 	.byte	0x03, 0x1b
        /*004e*/ 	.short	0x00ff


	//----- nvinfo : EIATTR_NUM_BARRIERS
	.align		4
        /*0050*/ 	.byte	0x02, 0x4c
        /*0052*/ 	.byte	0x01
	.zero		1


	//----- nvinfo : EIATTR_MERCURY_ISA_VERSION
	.align		4
        /*0054*/ 	.byte	0x03, 0x5f
        /*0056*/ 	.short	0x0101


	//----- nvinfo : EIATTR_VRC_CTA_INIT_COUNT
	.align		4
        /*0058*/ 	.byte	0x02, 0x4a
	.zero		1
	.zero		1


	//----- nvinfo : EIATTR_EXIT_INSTR_OFFSETS
	.align		4
        /*005c*/ 	.byte	0x04, 0x1c
        /*005e*/ 	.short	(.L_41 - .L_40)


	//   ....[0]....
.L_40:
        /*0060*/ 	.word	0x00000430


	//   ....[1]....
        /*0064*/ 	.word	0x00000690


	//   ....[2]....
        /*0068*/ 	.word	0x000006e0


	//----- nvinfo : EIATTR_CBANK_PARAM_SIZE
	.align		4
.L_41:
        /*006c*/ 	.byte	0x03, 0x19
        /*006e*/ 	.short	0x0018


	//----- nvinfo : EIATTR_PARAM_CBANK
	.align		4
        /*0070*/ 	.byte	0x04, 0x0a
        /*0072*/ 	.short	(.L_43 - .L_42)
	.align		4
.L_42:
        /*0074*/ 	.word	index@(.nv.constant0._Z10reduce_oneILj512EEvPdS0_jj)
        /*0078*/ 	.short	0x0380
        /*007a*/ 	.short	0x0018


	//----- nvinfo : EIATTR_SW_WAR
	.align		4
.L_43:
        /*007c*/ 	.byte	0x04, 0x36
        /*007e*/ 	.short	(.L_45 - .L_44)
.L_44:
        /*0080*/ 	.word	0x00000008
.L_45:


//--------------------- .nv.callgraph             --------------------------
	.section	.nv.callgraph,"",@"SHT_CUDA_CALLGRAPH"
	.align	4
	.sectionentsize	8
	.align		4
        /*0000*/ 	.word	0x00000000
	.align		4
        /*0004*/ 	.word	0xffffffff
	.align		4
        /*0008*/ 	.word	0x00000000
	.align		4
        /*000c*/ 	.word	0xfffffffe
	.align		4
        /*0010*/ 	.word	0x00000000
	.align		4
        /*0014*/ 	.word	0xfffffffd
	.align		4
        /*0018*/ 	.word	0x00000000
	.align		4
        /*001c*/ 	.word	0xfffffffc


//--------------------- .text._Z15reduce_many_oldILj512EEvPdS0_jjj --------------------------
	.section	.text._Z15reduce_many_oldILj512EEvPdS0_jjj,"ax",@progbits
	.align	128
        .global         _Z15reduce_many_oldILj512EEvPdS0_jjj
        .type           _Z15reduce_many_oldILj512EEvPdS0_jjj,@function
        .size           _Z15reduce_many_oldILj512EEvPdS0_jjj,(.L_x_2 - _Z15reduce_many_oldILj512EEvPdS0_jjj)
        .other          _Z15reduce_many_oldILj512EEvPdS0_jjj,@"STO_CUDA_ENTRY STV_DEFAULT"
_Z15reduce_many_oldILj512EEvPdS0_jjj:
.text._Z15reduce_many_oldILj512EEvPdS0_jjj:
[----:B------:R-:W-:Y:S01]  /*0000*/  LDC R1, c[0x0][0x37c] ;  /* 0x0000df00ff017b82 */ /* 0x000fe20000000800 */
[----:B------:R-:W0:Y:S01]  /*0010*/  LDCU.64 UR4, c[0x0][0x390] ;  /* 0x00007200ff0477ac */ /* 0x000e220008000a00 */
[----:B------:R-:W1:Y:S06]  /*0020*/  S2R R0, SR_CTAID.X ;  /* 0x0000000000007919 */ /* 0x000e6c0000002500 */
[----:B------:R-:W2:Y:S01]  /*0030*/  LDC R10, c[0x0][0x398] ;  /* 0x0000e600ff0a7b82 */ /* 0x000ea20000000800 */
[----:B------:R-:W3:Y:S01]  /*0040*/  LDCU.64 UR6, c[0x0][0x358] ;  /* 0x00006b00ff0677ac */ /* 0x000ee20008000a00 */
[----:B0-----:R-:W0:Y:S01]  /*0050*/  I2F.U32.RP R4, UR5 ;  /* 0x0000000500047d06 */ /* 0x001e220008209000 */
[----:B------:R-:W-:-:S07]  /*0060*/  ISETP.NE.U32.AND P2, PT, RZ, UR5, PT ;  /* 0x00000005ff007c0c */ /* 0x000fce000bf45070 */
[----:B0-----:R-:W0:Y:S02]  /*0070*/  MUFU.RCP R4, R4 ;  /* 0x0000000400047308 */ /* 0x001e240000001000 */
[----:B0-----:R-:W-:-:S06]  /*0080*/  VIADD R2, R4, 0xffffffe ;  /* 0x0ffffffe04027836 */ /* 0x001fcc0000000000 */
[----:B------:R0:W4:Y:S02]  /*0090*/  F2I.FTZ.U32.TRUNC.NTZ R3, R2 ;  /* 0x0000000200037305 */ /* 0x000124000021f000 */
[----:B0-----:R-:W-:Y:S02]  /*00a0*/  HFMA2 R2, -RZ, RZ, 0, 0 ;  /* 0x00000000ff027431 */ /* 0x001fe400000001ff */
[----:B----4-:R-:W-:-:S04]  /*00b0*/  IMAD.MOV R5, RZ, RZ, -R3 ;  /* 0x000000ffff057224 */ /* 0x010fc800078e0a03 */
[----:B------:R-:W-:-:S04]  /*00c0*/  IMAD R5, R5, UR5, RZ ;  /* 0x0000000505057c24 */ /* 0x000fc8000f8e02ff */
[----:B------:R-:W-:Y:S02]  /*00d0*/  IMAD.HI.U32 R3, R3, R5, R2 ;  /* 0x0000000503037227 */ /* 0x000fe400078e0002 */
[----:B------:R-:W0:Y:S04]  /*00e0*/  S2R R2, SR_TID.X ;  /* 0x0000000000027919 */ /* 0x000e280000002100 */
[----:B-1----:R-:W-:-:S04]  /*00f0*/  IMAD.HI.U32 R9, R3, R0, RZ ;  /* 0x0000000003097227 */ /* 0x002fc800078e00ff */
[----:B------:R-:W-:-:S04]  /*0100*/  IMAD.MOV R3, RZ, RZ, -R9 ;  /* 0x000000ffff037224 */ /* 0x000fc800078e0a09 */
[----:B------:R-:W-:-:S05]  /*0110*/  IMAD R3, R3, UR5, R0 ;  /* 0x0000000503037c24 */ /* 0x000fca000f8e0200 */
[----:B------:R-:W-:-:S13]  /*0120*/  ISETP.GE.U32.AND P0, PT, R3, UR5, PT ;  /* 0x0000000503007c0c */ /* 0x000fda000bf06070 */
[----:B------:R-:W-:Y:S01]  /*0130*/  @P0 VIADD R3, R3, -UR5 ;  /* 0x8000000503030c36 */ /* 0x000fe20008000000 */
[----:B------:R-:W-:-:S04]  /*0140*/  @P0 IADD3 R9, PT, PT, R9, 0x1, RZ ;  /* 0x0000000109090810 */ /* 0x000fc80007ffe0ff */
[----:B------:R-:W-:Y:S02]  /*0150*/  ISETP.GE.U32.AND P1, PT, R3, UR5, PT ;  /* 0x0000000503007c0c */ /* 0x000fe4000bf26070 */
[----:B------:R-:W0:Y:S11]  /*0160*/  LDC R3, c[0x0][0x360] ;  /* 0x0000d800ff037b82 */ /* 0x000e360000000800 */
[----:B------:R-:W-:Y:S01]  /*0170*/  @P1 VIADD R9, R9, 0x1 ;  /* 0x0000000109091836 */ /* 0x000fe20000000000 */
[----:B------:R-:W-:-:S05]  /*0180*/  @!P2 LOP3.LUT R9, RZ, UR5, RZ, 0x33, !PT ;  /* 0x00000005ff09ac12 */ /* 0x000fca000f8e33ff */
[----:B------:R-:W-:-:S04]  /*0190*/  IMAD.MOV R5, RZ, RZ, -R9 ;  /* 0x000000ffff057224 */ /* 0x000fc800078e0a09 */
[----:B------:R-:W-:Y:S01]  /*01a0*/  IMAD R4, R5, UR5, R0 ;  /* 0x0000000505047c24 */ /* 0x000fe2000f8e0200 */
[----:B0-----:R-:W-:-:S03]  /*01b0*/  IADD3 R7, PT, PT, R2, R3, RZ ;  /* 0x0000000302077210 */ /* 0x001fc60007ffe0ff */
[----:B------:R-:W-:Y:S02]  /*01c0*/  IMAD.SHL.U32 R6, R4, 0x2, RZ ;  /* 0x0000000204067824 */ /* 0x000fe400078e00ff */
[----:B------:R-:W0:Y:S01]  /*01d0*/  LDC.64 R4, c[0x0][0x380] ;  /* 0x0000e000ff047b82 */ /* 0x000e220000000a00 */
[----:B------:R-:W-:Y:S02]  /*01e0*/  IMAD.MOV R13, RZ, RZ, -R3 ;  /* 0x000000ffff0d7224 */ /* 0x000fe400078e0a03 */
[----:B------:R-:W-:Y:S02]  /*01f0*/  IMAD R8, R6, R3, R7 ;  /* 0x0000000306087224 */ /* 0x000fe400078e0207 */
[----:B--2---:R-:W-:-:S03]  /*0200*/  IMAD R7, R10, R13, UR4 ;  /* 0x000000040a077e24 */ /* 0x004fc6000f8e020d */
[----:B------:R-:W-:Y:S01]  /*0210*/  ISETP.GE.U32.AND P0, PT, R8, UR4, PT ;  /* 0x0000000408007c0c */ /* 0x000fe2000bf06070 */
[C---:B------:R-:W-:Y:S02]  /*0220*/  IMAD R7, R9.reuse, R7, R2 ;  /* 0x0000000709077224 */ /* 0x040fe400078e0202 */
[----:B------:R-:W-:-:S04]  /*0230*/  IMAD R8, R9, R10, R6 ;  /* 0x0000000a09087224 */ /* 0x000fc800078e0206 */
[----:B------:R-:W-:-:S06]  /*0240*/  IMAD R7, R8, R3, R7 ;  /* 0x0000000308077224 */ /* 0x000fcc00078e0207 */
[C---:B------:R-:W-:Y:S01]  /*0250*/  @!P0 IADD3 R11, PT, PT, R7.reuse, R3, RZ ;  /* 0x00000003070b8210 */ /* 0x040fe20007ffe0ff */
[----:B0-----:R-:W-:-:S04]  /*0260*/  IMAD.WIDE.U32 R6, R7, 0x8, R4 ;  /* 0x0000000807067825 */ /* 0x001fc800078e0004 */
[----:B------:R-:W-:Y:S02]  /*0270*/  @!P0 IMAD.WIDE.U32 R4, R11, 0x8, R4 ;  /* 0x000000080b048825 */ /* 0x000fe400078e0004 */
[----:B---3--:R-:W2:Y:S04]  /*0280*/  LDG.E.64 R6, desc[UR6][R6.64] ;  /* 0x0000000606067981 */ /* 0x008ea8000c1e1b00 */
[----:B------:R-:W2:Y:S01]  /*0290*/  @!P0 LDG.E.64 R4, desc[UR6][R4.64] ;  /* 0x0000000604048981 */ /* 0x000ea2000c1e1b00 */
[----:B------:R-:W0:Y:S01]  /*02a0*/  S2UR UR5, SR_CgaCtaId ;  /* 0x00000000000579c3 */ /* 0x000e220000008800 */
[----:B------:R-:W-:Y:S02]  /*02b0*/  IMAD R9, R9, R10, R10 ;  /* 0x0000000a09097224 */ /* 0x000fe400078e020a */
[----:B------:R-:W-:-:S02]  /*02c0*/  IMAD R10, R10, R13, R3 ;  /* 0x0000000d0a0a7224 */ /* 0x000fc400078e0203 */
[----:B------:R-:W-:Y:S02]  /*02d0*/  VIADD R9, R9, 0xffffffff ;  /* 0xffffffff09097836 */ /* 0x000fe40000000000 */
[----:B------:R-:W-:Y:S01]  /*02e0*/  VIADD R10, R10, UR4 ;  /* 0x000000040a0a7c36 */ /* 0x000fe20008000000 */
[----:B------:R-:W-:Y:S01]  /*02f0*/  UMOV UR4, 0x400 ;  /* 0x0000040000047882 */ /* 0x000fe20000000000 */
[----:B------:R-:W-:Y:S01]  /*0300*/  VIADD R12, R2, 0x80 ;  /* 0x00000080020c7836 */ /* 0x000fe20000000000 */
[----:B------:R-:W-:Y:S02]  /*0310*/  ISETP.GE.U32.AND P1, PT, R8, R9, PT ;  /* 0x000000090800720c */ /* 0x000fe40003f26070 */
[----:B------:R-:W-:Y:S02]  /*0320*/  IADD3 R8, PT, PT, R2, 0x100, RZ ;  /* 0x0000010002087810 */ /* 0x000fe40007ffe0ff */
[----:B------:R-:W-:-:S04]  /*0330*/  SEL R3, R3, R10, !P1 ;  /* 0x0000000a03037207 */ /* 0x000fc80004800000 */
[----:B------:R-:W-:-:S04]  /*0340*/  ISETP.GE.U32.AND P1, PT, R8, R3, PT ;  /* 0x000000030800720c */ /* 0x000fc80003f26070 */
[----:B------:R-:W-:Y:S01]  /*0350*/  ISETP.GT.U32.OR P1, PT, R2, 0xff, P1 ;  /* 0x000000ff0200780c */ /* 0x000fe20000f24470 */
[----:B0-----:R-:W-:Y:S01]  /*0360*/  ULEA UR4, UR5, UR4, 0x18 ;  /* 0x0000000405047291 */ /* 0x001fe2000f8ec0ff */
[----:B--2---:R-:W-:Y:S01]  /*0370*/  @!P0 DADD R6, R6, R4 ;  /* 0x0000000006068229 */ /* 0x004fe20000000004 */
[----:B------:R-:W-:-:S04]  /*0380*/  ISETP.GE.U32.AND P0, PT, R12, R3, PT ;  /* 0x000000030c00720c */ /* 0x000fc80003f06070 */
[C---:B------:R-:W-:Y:S02]  /*0390*/  LEA R4, R2.reuse, UR4, 0x3 ;  /* 0x0000000402047c11 */ /* 0x040fe4000f8e18ff */
[C---:B------:R-:W-:Y:S02]  /*03a0*/  ISETP.GT.U32.OR P0, PT, R2.reuse, 0x7f, P0 ;  /* 0x0000007f0200780c */ /* 0x040fe40000704470 */
[----:B------:R-:W-:Y:S01]  /*03b0*/  IADD3 R12, PT, PT, R2, 0x40, RZ ;  /* 0x00000040020c7810 */ /* 0x000fe20007ffe0ff */
[----:B------:R-:W-:Y:S01]  /*03c0*/  STS.64 [R4], R6 ;  /* 0x0000000604007388 */ /* 0x000fe20000000a00 */
[----:B------:R-:W-:Y:S06]  /*03d0*/  BAR.SYNC.DEFER_BLOCKING 0x0 ;  /* 0x0000000000007b1d */ /* 0x000fec0000010000 */
[----:B------:R-:W-:Y:S04]  /*03e0*/  @!P1 LDS.64 R8, [R4+0x800] ;  /* 0x0008000004089984 */ /* 0x000fe80000000a00 */
[----:B------:R-:W0:Y:S02]  /*03f0*/  @!P1 LDS.64 R10, [R4] ;  /* 0x00000000040a9984 */ /* 0x000e240000000a00 */
[----:B0-----:R-:W-:-:S07]  /*0400*/  @!P1 DADD R8, R8, R10 ;  /* 0x0000000008089229 */ /* 0x001fce000000000a */
[----:B------:R-:W-:Y:S01]  /*0410*/  @!P1 STS.64 [R4], R8 ;  /* 0x0000000804009388 */ /* 0x000fe20000000a00 */
[----:B------:R-:W-:Y:S01]  /*0420*/  BAR.SYNC.DEFER_BLOCKING 0x0 ;  /* 0x0000000000007b1d */ /* 0x000fe20000010000 */
[----:B------:R-:W-:-:S04]  /*0430*/  ISETP.GE.U32.AND P1, PT, R12, R3, PT ;  /* 0x000000030c00720c */ /* 0x000fc80003f26070 */
[----:B------:R-:W-:Y:S01]  /*0440*/  ISETP.GT.U32.OR P1, PT, R2, 0x3f, P1 ;  /* 0x0000003f0200780c */ /* 0x000fe20000f24470 */
[----:B------:R-:W-:Y:S04]  /*0450*/  @!P0 LDS.64 R10, [R4+0x400] ;  /* 0x00040000040a8984 */ /* 0x000fe80000000a00 */
[----:B------:R-:W0:Y:S02]  /*0460*/  @!P0 LDS.64 R6, [R4] ;  /* 0x0000000004068984 */ /* 0x000e240000000a00 */
[----:B0-----:R-:W-:-:S07]  /*0470*/  @!P0 DADD R6, R10, R6 ;  /* 0x000000000a068229 */ /* 0x001fce0000000006 */
[----:B------:R-:W-:Y:S01]  /*0480*/  @!P0 STS.64 [R4], R6 ;  /* 0x0000000604008388 */ /* 0x000fe20000000a00 */
[----:B------:R-:W-:Y:S01]  /*0490*/  BAR.SYNC.DEFER_BLOCKING 0x0 ;  /* 0x0000000000007b1d */ /* 0x000fe20000010000 */
[----:B------:R-:W-:-:S05]  /*04a0*/  ISETP.GT.U32.AND P0, PT, R2, 0x1f, PT ;  /* 0x0000001f0200780c */ /* 0x000fca0003f04070 */
[----:B------:R-:W-:Y:S04]  /*04b0*/  @!P1 LDS.64 R10, [R4+0x200] ;  /* 0x00020000040a9984 */ /* 0x000fe80000000a00 */
[----:B------:R-:W0:Y:S02]  /*04c0*/  @!P1 LDS.64 R8, [R4] ;  /* 0x0000000004089984 */ /* 0x000e240000000a00 */
[----:B0-----:R-:W-:-:S07]  /*04d0*/  @!P1 DADD R8, R10, R8 ;  /* 0x000000000a089229 */ /* 0x001fce0000000008 */
[----:B------:R0:W-:Y:S01]  /*04e0*/  @!P1 STS.64 [R4], R8 ;  /* 0x0000000804009388 */ /* 0x0001e20000000a00 */
[----:B------:R-:W-:Y:S06]  /*04f0*/  BAR.SYNC.DEFER_BLOCKING 0x0 ;  /* 0x0000000000007b1d */ /* 0x000fec0000010000 */
[----:B------:R-:W-:Y:S05]  /*0500*/  @P0 EXIT ;  /* 0x000000000000094d */ /* 0x000fea0003800000 */
[C---:B------:R-:W-:Y:S01]  /*0510*/  VIADD R6, R2.reuse, 0x20 ;  /* 0x0000002002067836 */ /* 0x040fe20000000000 */
[C---:B------:R-:W-:Y:S01]  /*0520*/  IADD3 R10, PT, PT, R2.reuse, 0x10, RZ ;  /* 0x00000010020a7810 */ /* 0x040fe20007ffe0ff */
[C---:B------:R-:W-:Y:S01]  /*0530*/  VIADD R12, R2.reuse, 0x8 ;  /* 0x00000008020c7836 */ /* 0x040fe20000000000 */
[----:B------:R-:W-:Y:S02]  /*0540*/  IADD3 R14, PT, PT, R2, 0x4, RZ ;  /* 0x00000004020e7810 */ /* 0x000fe40007ffe0ff */
[-C--:B------:R-:W-:Y:S02]  /*0550*/  ISETP.GE.AND P0, PT, R6, R3.reuse, PT ;  /* 0x000000030600720c */ /* 0x080fe40003f06270 */
[----:B------:R-:W-:-:S11]  /*0560*/  ISETP.GE.AND P1, PT, R10, R3, PT ;  /* 0x000000030a00720c */ /* 0x000fd60003f26270 */
[----:B------:R-:W-:Y:S04]  /*0570*/  @!P0 LDS.64 R6, [R4+0x100] ;  /* 0x0001000004068984 */ /* 0x000fe80000000a00 */
[----:B0-----:R-:W0:Y:S02]  /*0580*/  @!P0 LDS.64 R8, [R4] ;  /* 0x0000000004088984 */ /* 0x001e240000000a00 */
[----:B0-----:R-:W-:-:S07]  /*0590*/  @!P0 DADD R6, R6, R8 ;  /* 0x0000000006068229 */ /* 0x001fce0000000008 */
[----:B------:R-:W-:Y:S01]  /*05a0*/  @!P0 STS.64 [R4], R6 ;  /* 0x0000000604008388 */ /* 0x000fe20000000a00 */
[----:B------:R-:W-:-:S03]  /*05b0*/  ISETP.GE.AND P0, PT, R12, R3, PT ;  /* 0x000000030c00720c */ /* 0x000fc60003f06270 */
[----:B------:R-:W-:Y:S04]  /*05c0*/  @!P1 LDS.64 R8, [R4+0x80] ;  /* 0x0000800004089984 */ /* 0x000fe80000000a00 */
[----:B------:R-:W0:Y:S02]  /*05d0*/  @!P1 LDS.64 R10, [R4] ;  /* 0x00000000040a9984 */ /* 0x000e240000000a00 */
[----:B0-----:R-:W-:-:S07]  /*05e0*/  @!P1 DADD R8, R8, R10 ;  /* 0x0000000008089229 */ /* 0x001fce000000000a */
[----:B------:R-:W-:Y:S01]  /*05f0*/  @!P1 STS.64 [R4], R8 ;  /* 0x0000000804009388 */ /* 0x000fe20000000a00 */
[----:B------:R-:W-:Y:S01]  /*0600*/  ISETP.GE.AND P1, PT, R14, R3, PT ;  /* 0x000000030e00720c */ /* 0x000fe20003f26270 */
[----:B------:R-:W-:Y:S02]  /*0610*/  VIADD R14, R2, 0x2 ;  /* 0x00000002020e7836 */ /* 0x000fe40000000000 */
[----:B------:R-:W-:Y:S04]  /*0620*/  @!P0 LDS.64 R10, [R4+0x40] ;  /* 0x00004000040a8984 */ /* 0x000fe80000000a00 */
[----:B------:R-:W0:Y:S02]  /*0630*/  @!P0 LDS.64 R12, [R4] ;  /* 0x00000000040c8984 */ /* 0x000e240000000a00 */
[----:B0-----:R-:W-:-:S07]  /*0640*/  @!P0 DADD R10, R10, R12 ;  /* 0x000000000a0a8229 */ /* 0x001fce000000000c */
[----:B------:R-:W-:Y:S01]  /*0650*/  @!P0 STS.64 [R4], R10 ;  /* 0x0000000a04008388 */ /* 0x000fe20000000a00 */
[----:B------:R-:W-:Y:S02]  /*0660*/  ISETP.GE.AND P0, PT, R14, R3, PT ;  /* 0x000000030e00720c */ /* 0x000fe40003f06270 */
[----:B------:R-:W-:Y:S01]  /*0670*/  IADD3 R14, PT, PT, R2, 0x1, RZ ;  /* 0x00000001020e7810 */ /* 0x000fe20007ffe0ff */
[----:B------:R-:W-:Y:S04]  /*0680*/  @!P1 LDS.64 R6, [R4+0x20] ;  /* 0x0000200004069984 */ /* 0x000fe80000000a00 */
[----:B------:R-:W0:Y:S02]  /*0690*/  @!P1 LDS.64 R12, [R4] ;  /* 0x00000000040c9984 */ /* 0x000e240000000a00 */
[----:B0-----:R-:W-:-:S07]  /*06a0*/  @!P1 DADD R6, R6, R12 ;  /* 0x0000000006069229 */ /* 0x001fce000000000c */
[----:B------:R-:W-:Y:S01]  /*06b0*/  @!P1 STS.64 [R4], R6 ;  /* 0x0000000604009388 */ /* 0x000fe20000000a00 */
[----:B------:R-:W-:-:S03]  /*06c0*/  ISETP.GE.AND P1, PT, R14, R3, PT ;  /* 0x000000030e00720c */ /* 0x000fc60003f26270 */
[----:B------:R-:W-:Y:S04]  /*06d0*/  @!P0 LDS.64 R8, [R4+0x10] ;  /* 0x0000100004088984 */ /* 0x000fe80000000a00 */
[----:B------:R-:W0:Y:S02]  /*06e0*/  @!P0 LDS.64 R12, [R4] ;  /* 0x00000000040c8984 */ /* 0x000e240000000a00 */
[----:B0-----:R-:W-:-:S07]  /*06f0*/  @!P0 DADD R8, R8, R12 ;  /* 0x0000000008088229 */ /* 0x001fce000000000c */
[----:B------:R-:W-:Y:S01]  /*0700*/  @!P0 STS.64 [R4], R8 ;  /* 0x0000000804008388 */ /* 0x000fe20000000a00 */
[----:B------:R-:W-:-:S03]  /*0710*/  ISETP.NE.AND P0, PT, R2, RZ, PT ;  /* 0x000000ff0200720c */ /* 0x000fc60003f05270 */
[----:B------:R-:W-:Y:S04]  /*0720*/  @!P1 LDS.64 R10, [R4+0x8] ;  /* 0x00000800040a9984 */ /* 0x000fe80000000a00 */
[----:B------:R-:W0:Y:S02]  /*0730*/  @!P1 LDS.64 R12, [R4] ;  /* 0x00000000040c9984 */ /* 0x000e240000000a00 */
[----:B0-----:R-:W-:-:S07]  /*0740*/  @!P1 DADD R10, R10, R12 ;  /* 0x000000000a0a9229 */ /* 0x001fce000000000c */
[----:B------:R0:W-:Y:S01]  /*0750*/  @!P1 STS.64 [R4], R10 ;  /* 0x0000000a04009388 */ /* 0x0001e20000000a00 */
[----:B------:R-:W-:Y:S05]  /*0760*/  @P0 EXIT ;  /* 0x000000000000094d */ /* 0x000fea0003800000 */
[----:B------:R-:W1:Y:S01]  /*0770*/  LDS.64 R2, [UR4] ;  /* 0x00000004ff027984 */ /* 0x000e620008000a00 */
[----:B0-----:R-:W0:Y:S02]  /*0780*/  LDC.64 R4, c[0x0][0x388] ;  /* 0x0000e200ff047b82 */ /* 0x001e240000000a00 */
[----:B0-----:R-:W-:-:S05]  /*0790*/  IMAD.WIDE.U32 R4, R0, 0x8, R4 ;  /* 0x0000000800047825 */ /* 0x001fca00078e0004 */
[----:B-1----:R-:W-:Y:S01]  /*07a0*/  STG.E.64 desc[UR6][R4.64], R2 ;  /* 0x0000000204007986 */ /* 0x002fe2000c101b06 */
[----:B------:R-:W-:Y:S05]  /*07b0*/  EXIT ;  /* 0x000000000000794d */ /* 0x000fea0003800000 */
.L_x_0:
[----:B------:R-:W-:-:S00]  /*07c0*/  BRA `(.L_x_0) ;  /* 0xfffffffc00fc7947 */ /* 0x000fc0000383ffff */
[----:B------:R-:W-:-:S00]  /*07d0*/  NOP ;  /* 0x0000000000007918 */ /* 0x000fc00000000000 */
        /* <DEDUP_REMOVED lines=10> */
.L_x_2:


//--------------------- .text._Z10reduce_oneILj512EEvPdS0_jj --------------------------
	.section	.text._Z10reduce_oneILj512EEvPdS0_jj,"ax",@progbits
	.align	128
        .global         _Z10reduce_oneILj512EEvPdS0_jj
        .type           _Z10reduce_oneILj512EEvPdS0_jj,@function
        .size           _Z10reduce_oneILj512EEvPdS0_jj,(.L_x_3 - _Z10reduce_oneILj512EEvPdS0_jj)
        .other          _Z10reduce_oneILj512EEvPdS0_jj,@"STO_CUDA_ENTRY STV_DEFAULT"
_Z10reduce_oneILj512EEvPdS0_jj:
.text._Z10reduce_oneILj512EEvPdS0_jj:
[----:B------:R-:W-:Y:S08]  /*0000*/  LDC R1, c[0x0][0x37c] ;  /* 0x0000df00ff017b82 */ /* 0x000ff00000000800 */
[----:B------:R-:W0:Y:S01]  /*0010*/  LDC.64 R4, c[0x0][0x390] ;  /* 0x0000e400ff047b82 */ /* 0x000e220000000a00 */
[----:B------:R-:W1:Y:S07]  /*0020*/  LDCU.64 UR6, c[0x0][0x358] ;  /* 0x00006b00ff0677ac */ /* 0x000e6e0008000a00 */
[----:B------:R-:W2:Y:S01]  /*0030*/  S2UR UR4, SR_CTAID.X ;  /* 0x00000000000479c3 */ /* 0x000ea20000002500 */
[----:B0-----:R-:W0:Y:S01]  /*0040*/  I2F.U32.RP R6, R5 ;  /* 0x0000000500067306 */ /* 0x001e220000209000 */
[----:B------:R-:W-:-:S07]  /*0050*/  ISETP.NE.U32.AND P2, PT, R5, RZ, PT ;  /* 0x000000ff0500720c */ /* 0x000fce0003f45070 */
[----:B0-----:R-:W0:Y:S02]  /*0060*/  MUFU.RCP R6, R6 ;  /* 0x0000000600067308 */ /* 0x001e240000001000 */
[----:B0-----:R-:W-:-:S06]  /*0070*/  VIADD R2, R6, 0xffffffe ;  /* 0x0ffffffe06027836 */ /* 0x001fcc0000000000 */
[----:B------:R0:W3:Y:S02]  /*0080*/  F2I.FTZ.U32.TRUNC.NTZ R3, R2 ;  /* 0x0000000200037305 */ /* 0x0000e4000021f000 */
[----:B0-----:R-:W-:Y:S02]  /*0090*/  IMAD.MOV.U32 R2, RZ, RZ, RZ ;  /* 0x000000ffff027224 */ /* 0x001fe400078e00ff */
[----:B---3--:R-:W-:-:S04]  /*00a0*/  IMAD.MOV R0, RZ, RZ, -R3 ;  /* 0x000000ffff007224 */ /* 0x008fc800078e0a03 */
[----:B------:R-:W-:-:S04]  /*00b0*/  IMAD R7, R0, R5, RZ ;  /* 0x0000000500077224 */ /* 0x000fc800078e02ff */
[----:B------:R-:W-:Y:S02]  /*00c0*/  IMAD.HI.U32 R0, R3, R7, R2 ;  /* 0x0000000703007227 */ /* 0x000fe400078e0002 */
[----:B------:R-:W0:Y:S01]  /*00d0*/  S2R R2, SR_TID.X ;  /* 0x0000000000027919 */ /* 0x000e220000002100 */
[----:B------:R-:W3:Y:S03]  /*00e0*/  LDC R3, c[0x0][0x360] ;  /* 0x0000d800ff037b82 */ /* 0x000ee60000000800 */
[----:B--2---:R-:W-:-:S05]  /*00f0*/  IMAD.HI.U32 R0, R0, UR4, RZ ;  /* 0x0000000400007c27 */ /* 0x004fca000f8e00ff */
[----:B------:R-:W-:-:S05]  /*0100*/  IADD3 R8, PT, PT, -R0, RZ, RZ ;  /* 0x000000ff00087210 */ /* 0x000fca0007ffe1ff */
[----:B------:R-:W-:-:S05]  /*0110*/  IMAD R6, R5, R8, UR4 ;  /* 0x0000000405067e24 */ /* 0x000fca000f8e0208 */
[----:B------:R-:W-:Y:S02]  /*0120*/  ISETP.GE.U32.AND P0, PT, R6, R5, PT ;  /* 0x000000050600720c */ /* 0x000fe40003f06070 */
[----:B---3--:R-:W-:-:S05]  /*0130*/  IADD3 R10, PT, PT, -R3, RZ, RZ ;  /* 0x000000ff030a7210 */ /* 0x008fca0007ffe1ff */
[----:B------:R-:W-:-:S06]  /*0140*/  IMAD R8, R5, R10, R4 ;  /* 0x0000000a05087224 */ /* 0x000fcc00078e0204 */
[----:B------:R-:W-:Y:S02]  /*0150*/  @P0 IMAD.IADD R6, R6, 0x1, -R5 ;  /* 0x0000000106060824 */ /* 0x000fe400078e0a05 */
[----:B------:R-:W-:Y:S02]  /*0160*/  @P0 VIADD R0, R0, 0x1 ;  /* 0x0000000100000836 */ /* 0x000fe40000000000 */
[----:B0-----:R-:W-:Y:S01]  /*0170*/  IMAD R9, R3, UR4, R2 ;  /* 0x0000000403097c24 */ /* 0x001fe2000f8e0202 */
[-C--:B------:R-:W-:Y:S02]  /*0180*/  ISETP.GE.U32.AND P1, PT, R6, R5.reuse, PT ;  /* 0x000000050600720c */ /* 0x080fe40003f26070 */
[----:B------:R-:W0:Y:S11]  /*0190*/  LDC.64 R6, c[0x0][0x380] ;  /* 0x0000e000ff067b82 */ /* 0x000e360000000a00 */
[----:B------:R-:W-:Y:S01]  /*01a0*/  @P1 VIADD R0, R0, 0x1 ;  /* 0x0000000100001836 */ /* 0x000fe20000000000 */
[----:B------:R-:W-:-:S05]  /*01b0*/  @!P2 LOP3.LUT R0, RZ, R5, RZ, 0x33, !PT ;  /* 0x00000005ff00a212 */ /* 0x000fca00078e33ff */
[----:B------:R-:W-:-:S04]  /*01c0*/  IMAD R9, R0, R8, R9 ;  /* 0x0000000800097224 */ /* 0x000fc800078e0209 */
[----:B0-----:R-:W-:-:S06]  /*01d0*/  IMAD.WIDE.U32 R6, R9, 0x8, R6 ;  /* 0x0000000809067825 */ /* 0x001fcc00078e0006 */
[----:B-1----:R-:W2:Y:S01]  /*01e0*/  LDG.E.64 R6, desc[UR6][R6.64] ;  /* 0x0000000606067981 */ /* 0x002ea2000c1e1b00 */
[----:B------:R-:W0:Y:S01]  /*01f0*/  S2UR UR5, SR_CgaCtaId ;  /* 0x00000000000579c3 */ /* 0x000e220000008800 */
[----:B------:R-:W-:Y:S02]  /*0200*/  IMAD R8, R0, R5, R5 ;  /* 0x0000000500087224 */ /* 0x000fe400078e0205 */
[----:B------:R-:W-:Y:S02]  /*0210*/  IMAD R5, R5, R10, R3 ;  /* 0x0000000a05057224 */ /* 0x000fe400078e0203 */
[----:B------:R-:W-:Y:S02]  /*0220*/  VIADD R8, R8, 0xffffffff ;  /* 0xffffffff08087836 */ /* 0x000fe40000000000 */
[----:B------:R-:W-:-:S03]  /*0230*/  VIADD R12, R2, 0x80 ;  /* 0x00000080020c7836 */ /* 0x000fc60000000000 */
[----:B------:R-:W-:Y:S01]  /*0240*/  ISETP.LE.U32.AND P0, PT, R8, UR4, PT ;  /* 0x0000000408007c0c */ /* 0x000fe2000bf03070 */
[----:B------:R-:W-:-:S12]  /*0250*/  UMOV UR4, 0x400 ;  /* 0x0000040000047882 */ /* 0x000fd80000000000 */
[----:B------:R-:W-:Y:S01]  /*0260*/  @P0 IADD3 R3, PT, PT, R5, R4, RZ ;  /* 0x0000000405030210 */ /* 0x000fe20007ffe0ff */
[----:B------:R-:W-:Y:S01]  /*0270*/  VIADD R4, R2, 0x100 ;  /* 0x0000010002047836 */ /* 0x000fe20000000000 */
[----:B0-----:R-:W-:-:S04]  /*0280*/  ULEA UR4, UR5, UR4, 0x18 ;  /* 0x0000000405047291 */ /* 0x001fc8000f8ec0ff */
[-C--:B------:R-:W-:Y:S02]  /*0290*/  ISETP.GE.U32.AND P0, PT, R4, R3.reuse, PT ;  /* 0x000000030400720c */ /* 0x080fe40003f06070 */
[C---:B------:R-:W-:Y:S02]  /*02a0*/  LEA R4, R2.reuse, UR4, 0x3 ;  /* 0x0000000402047c11 */ /* 0x040fe4000f8e18ff */
[----:B------:R-:W-:Y:S02]  /*02b0*/  ISETP.GT.U32.OR P1, PT, R2, 0xff, P0 ;  /* 0x000000ff0200780c */ /* 0x000fe40000724470 */
[----:B------:R-:W-:Y:S02]  /*02c0*/  ISETP.GE.U32.AND P0, PT, R12, R3, PT ;  /* 0x000000030c00720c */ /* 0x000fe40003f06070 */
[C---:B------:R-:W-:Y:S02]  /*02d0*/  IADD3 R12, PT, PT, R2.reuse, 0x40, RZ ;  /* 0x00000040020c7810 */ /* 0x040fe40007ffe0ff */
[----:B------:R-:W-:Y:S01]  /*02e0*/  ISETP.GT.U32.OR P0, PT, R2, 0x7f, P0 ;  /* 0x0000007f0200780c */ /* 0x000fe20000704470 */
[----:B--2---:R-:W-:Y:S01]  /*02f0*/  STS.64 [R4], R6 ;  /* 0x0000000604007388 */ /* 0x004fe20000000a00 */
        /* <DEDUP_REMOVED lines=22> */
[C---:B------:R-:W-:Y:S02]  /*0460*/  VIADD R10, R2.reuse, 0x10 ;  /* 0x00000010020a7836 */ /* 0x040fe40000000000 */
[----:B------:R-:W-:Y:S01]  /*0470*/  VIADD R14, R2, 0x4 ;  /* 0x00000004020e7836 */ /* 0x000fe20000000000 */
        /* <DEDUP_REMOVED lines=39> */
.L_x_1:
        /* <DEDUP_REMOVED lines=9> */
.L_x_3:


//--------------------- .nv.shared._Z15reduce_many_oldILj512EEvPdS0_jjj --------------------------
	.section	.nv.shared._Z15reduce_many_oldILj512EEvPdS0_jjj,"aw",@nobits
	.sectionflags	@""
	.align	16
	.zero		1024


//--------------------- .nv.shared.reserved.0     --------------------------
	.section	.nv.shared.reserved.0,"aw",@nobits
	.weak		__nv_reservedSMEM_offset_0_alias
	.size		__nv_reservedSMEM_offset_0_alias, 0, 64
	.other		__nv_reservedSMEM_offset_0_alias,@"STO_CUDA_RESERVED_SHARED STV_DEFAULT"
__nv_reservedSMEM_offset_0_alias:
	.zero		0
	.zero		64


//--------------------- .nv.shared._Z10reduce_oneILj512EEvPdS0_jj --------------------------
	.section	.nv.shared._Z10reduce_oneILj512EEvPdS0_jj,"aw",@nobits
	.sectionflags	@""
	.align	16
	.zero		1024


//--------------------- .nv.constant0._Z15reduce_many_oldILj512EEvPdS0_jjj --------------------------
	.section	.nv.constant0._Z15reduce_many_oldILj512EEvPdS0_jjj,"a",@progbits
	.sectionflags	@""
	.align	4
.nv.constant0._Z15reduce_many_oldILj512EEvPdS0_jjj:
	.zero		924


//--------------------- .nv.constant0._Z10reduce_oneILj512EEvPdS0_jj --------------------------
	.section	.nv.constant0._Z10reduce_oneILj512EEvPdS0_jj,"a",@progbits
	.sectionflags	@""
	.align	4
.nv.constant0._Z10reduce_oneILj512EEvPdS0_jj:
	.zero		920


//--------------------- SYMBOLS --------------------------

	.type		.nv.reservedSmem.offset0,@object
	.size		.nv.reservedSmem.offset0,0x4
	.type		.nv.reservedSmem.cap,@object
	.size		.nv.reservedSmem.cap,0x4
